//
// Generated by NVIDIA NVVM Compiler
//
// Compiler Build ID: CL-36424714
// Cuda compilation tools, release 13.0, V13.0.88
// Based on NVVM 20.0.0
//

.version 9.0
.target sm_100
.address_size 64

	// .globl	_Z18sumNeighborsKernelPKcPcjjj

.visible .entry _Z18sumNeighborsKernelPKcPcjjj(
	.param .u64 .ptr .align 1 _Z18sumNeighborsKernelPKcPcjjj_param_0,
	.param .u64 .ptr .align 1 _Z18sumNeighborsKernelPKcPcjjj_param_1,
	.param .u32 _Z18sumNeighborsKernelPKcPcjjj_param_2,
	.param .u32 _Z18sumNeighborsKernelPKcPcjjj_param_3,
	.param .u32 _Z18sumNeighborsKernelPKcPcjjj_param_4
)
{
	.reg .pred 	%p<20>;
	.reg .b16 	%rs<17>;
	.reg .b32 	%r<51>;
	.reg .b64 	%rd<13>;

	ld.param.u64 	%rd2, [_Z18sumNeighborsKernelPKcPcjjj_param_0];
	ld.param.u64 	%rd3, [_Z18sumNeighborsKernelPKcPcjjj_param_1];
	ld.param.u32 	%r21, [_Z18sumNeighborsKernelPKcPcjjj_param_2];
	ld.param.u32 	%r22, [_Z18sumNeighborsKernelPKcPcjjj_param_3];
	ld.param.u32 	%r23, [_Z18sumNeighborsKernelPKcPcjjj_param_4];
	mov.u32 	%r24, %ctaid.x;
	mov.u32 	%r25, %ntid.x;
	mov.u32 	%r26, %tid.x;
	mad.lo.s32 	%r27, %r24, %r25, %r26;
	mov.u32 	%r28, %ctaid.y;
	mov.u32 	%r29, %ntid.y;
	mov.u32 	%r30, %tid.y;
	mad.lo.s32 	%r31, %r28, %r29, %r30;
	mov.u32 	%r32, %ctaid.z;
	mov.u32 	%r33, %ntid.z;
	mov.u32 	%r34, %tid.z;
	mad.lo.s32 	%r1, %r32, %r33, %r34;
	mul.lo.s32 	%r2, %r22, %r21;
	mad.lo.s32 	%r3, %r22, %r31, %r1;
	mad.lo.s32 	%r4, %r2, %r27, %r3;
	add.s32 	%r5, %r21, -1;
	setp.gt.u32 	%p1, %r27, %r5;
	add.s32 	%r6, %r22, -1;
	setp.gt.u32 	%p2, %r31, %r6;
	or.pred  	%p3, %p1, %p2;
	add.s32 	%r7, %r23, -1;
	setp.gt.u32 	%p4, %r1, %r7;
	or.pred  	%p5, %p3, %p4;
	@%p5 bra 	$L__BB0_8;
	sub.s32 	%r49, %r4, %r2;
	add.s32 	%r35, %r4, %r2;
	setp.gt.s32 	%p6, %r49, %r35;
	mov.b16 	%rs15, 0;
	@%p6 bra 	$L__BB0_7;
	cvta.to.global.u64 	%rd1, %rd2;
	mad.lo.s32 	%r9, %r2, %r5, %r3;
	sub.s32 	%r10, %r4, %r22;
	add.s32 	%r11, %r4, %r22;
	mad.lo.s32 	%r12, %r6, %r22, %r1;
	add.s32 	%r36, %r4, -1;
	setp.gt.u32 	%p7, %r36, %r23;
	setp.lt.s32 	%p8, %r4, 1;
	selp.b32 	%r37, %r7, %r36, %p8;
	selp.b32 	%r13, 0, %r37, %p7;
	setp.gt.u32 	%p9, %r4, %r23;
	setp.lt.s32 	%p10, %r4, 0;
	selp.b32 	%r38, %r7, %r4, %p10;
	selp.b32 	%r14, 0, %r38, %p9;
	add.s32 	%r39, %r4, 1;
	setp.gt.u32 	%p11, %r39, %r23;
	setp.lt.s32 	%p12, %r4, -1;
	selp.b32 	%r40, %r7, %r39, %p12;
	selp.b32 	%r15, 0, %r40, %p11;
	mov.b16 	%rs15, 0;
$L__BB0_3:
	setp.gt.u32 	%p13, %r10, %r11;
	@%p13 bra 	$L__BB0_6;
	setp.lt.s32 	%p14, %r49, 0;
	selp.b32 	%r41, %r9, %r49, %p14;
	setp.gt.u32 	%p15, %r49, %r21;
	selp.b32 	%r42, %r3, %r41, %p15;
	mul.lo.s32 	%r17, %r42, %r2;
	mov.u32 	%r50, %r10;
$L__BB0_5:
	setp.gt.u32 	%p16, %r50, %r22;
	setp.lt.s32 	%p17, %r50, 0;
	selp.b32 	%r43, %r12, %r50, %p17;
	selp.b32 	%r44, %r1, %r43, %p16;
	mad.lo.s32 	%r45, %r44, %r22, %r17;
	add.s32 	%r46, %r45, %r13;
	cvt.u64.u32 	%rd4, %r46;
	add.s64 	%rd5, %rd1, %rd4;
	ld.global.u8 	%rs8, [%rd5];
	add.s16 	%rs9, %rs8, %rs15;
	add.s32 	%r47, %r45, %r14;
	cvt.u64.u32 	%rd6, %r47;
	add.s64 	%rd7, %rd1, %rd6;
	ld.global.u8 	%rs10, [%rd7];
	add.s16 	%rs11, %rs10, %rs9;
	add.s32 	%r48, %r45, %r15;
	cvt.u64.u32 	%rd8, %r48;
	add.s64 	%rd9, %rd1, %rd8;
	ld.global.u8 	%rs12, [%rd9];
	add.s16 	%rs15, %rs12, %rs11;
	add.s32 	%r50, %r50, %r22;
	setp.le.u32 	%p18, %r50, %r11;
	@%p18 bra 	$L__BB0_5;
$L__BB0_6:
	add.s32 	%r20, %r49, %r2;
	setp.le.s32 	%p19, %r49, %r4;
	mov.u32 	%r49, %r20;
	@%p19 bra 	$L__BB0_3;
$L__BB0_7:
	cvt.s64.s32 	%rd10, %r4;
	cvta.to.global.u64 	%rd11, %rd3;
	add.s64 	%rd12, %rd11, %rd10;
	st.global.u8 	[%rd12], %rs15;
$L__BB0_8:
	ret;

}
	// .globl	_Z18setAliveDeadKernelPKcPcjjjjj
.visible .entry _Z18setAliveDeadKernelPKcPcjjjjj(
	.param .u64 .ptr .align 1 _Z18setAliveDeadKernelPKcPcjjjjj_param_0,
	.param .u64 .ptr .align 1 _Z18setAliveDeadKernelPKcPcjjjjj_param_1,
	.param .u32 _Z18setAliveDeadKernelPKcPcjjjjj_param_2,
	.param .u32 _Z18setAliveDeadKernelPKcPcjjjjj_param_3,
	.param .u32 _Z18setAliveDeadKernelPKcPcjjjjj_param_4,
	.param .u32 _Z18setAliveDeadKernelPKcPcjjjjj_param_5,
	.param .u32 _Z18setAliveDeadKernelPKcPcjjjjj_param_6
)
{
	.reg .pred 	%p<9>;
	.reg .b16 	%rs<3>;
	.reg .b32 	%r<24>;
	.reg .b64 	%rd<11>;

	ld.param.u64 	%rd2, [_Z18setAliveDeadKernelPKcPcjjjjj_param_0];
	ld.param.u64 	%rd3, [_Z18setAliveDeadKernelPKcPcjjjjj_param_1];
	ld.param.u32 	%r4, [_Z18setAliveDeadKernelPKcPcjjjjj_param_2];
	ld.param.u32 	%r5, [_Z18setAliveDeadKernelPKcPcjjjjj_param_3];
	ld.param.u32 	%r6, [_Z18setAliveDeadKernelPKcPcjjjjj_param_4];
	ld.param.u32 	%r2, [_Z18setAliveDeadKernelPKcPcjjjjj_param_5];
	ld.param.u32 	%r3, [_Z18setAliveDeadKernelPKcPcjjjjj_param_6];
	cvta.to.global.u64 	%rd1, %rd3;
	mov.u32 	%r7, %ctaid.x;
	mov.u32 	%r8, %ntid.x;
	mov.u32 	%r9, %tid.x;
	mad.lo.s32 	%r10, %r7, %r8, %r9;
	mov.u32 	%r11, %ctaid.y;
	mov.u32 	%r12, %ntid.y;
	mov.u32 	%r13, %tid.y;
	mad.lo.s32 	%r14, %r11, %r12, %r13;
	mov.u32 	%r15, %ctaid.z;
	mov.u32 	%r16, %ntid.z;
	mov.u32 	%r17, %tid.z;
	mad.lo.s32 	%r18, %r15, %r16, %r17;
	mad.lo.s32 	%r19, %r4, %r10, %r14;
	mad.lo.s32 	%r1, %r19, %r5, %r18;
	add.s32 	%r20, %r4, -1;
	setp.gt.u32 	%p1, %r10, %r20;
	add.s32 	%r21, %r5, -1;
	setp.gt.u32 	%p2, %r14, %r21;
	or.pred  	%p3, %p1, %p2;
	add.s32 	%r22, %r6, -1;
	setp.gt.u32 	%p4, %r18, %r22;
	or.pred  	%p5, %p3, %p4;
	@%p5 bra 	$L__BB1_4;
	cvta.to.global.u64 	%rd4, %rd2;
	cvt.s64.s32 	%rd5, %r1;
	add.s64 	%rd6, %rd4, %rd5;
	ld.global.s8 	%r23, [%rd6];
	setp.le.u32 	%p6, %r2, %r23;
	setp.ge.u32 	%p7, %r3, %r23;
	and.pred  	%p8, %p6, %p7;
	@%p8 bra 	$L__BB1_3;
	add.s64 	%rd10, %rd1, %rd5;
	mov.b16 	%rs2, 0;
	st.global.u8 	[%rd10], %rs2;
	bra.uni 	$L__BB1_4;
$L__BB1_3:
	add.s64 	%rd8, %rd1, %rd5;
	mov.b16 	%rs1, 1;
	st.global.u8 	[%rd8], %rs1;
$L__BB1_4:
	ret;

}


// ===== COMPILED SASS (sm_100) =====

	.target	sm_100

	.elftype	@"ET_EXEC"


//--------------------- .note.nv.tkinfo           --------------------------
	.section	.note.nv.tkinfo,"",@"SHT_NOTE"
	.sectionflags	@"SHF_NOTE_NV_TKINFO"
	.tkinfo
        /*0018*/ 	.word	0x00000002
        /*0030*/ 	.string	""
        /*0030*/ 	.string	"ptxas"
        /*0030*/ 	.string	"Cuda compilation tools, release 13.0, V13.0.88"
        /*0030*/ 	.string	"Build cuda_13.0.r13.0/compiler.36424714_0"
        /*0030*/ 	.string	"-arch sm_100 -m 64 "



//--------------------- .note.nv.cuinfo           --------------------------
	.section	.note.nv.cuinfo,"",@"SHT_NOTE"
	.sectionflags	@"SHF_NOTE_NV_CUINFO"
        /*0018*/ 	.short	0x0002
        /*001a*/ 	.short	0x0064
        /*001c*/ 	.short	0x0082
	.zero		2


//--------------------- .nv.info                  --------------------------
	.section	.nv.info,"",@"SHT_CUDA_INFO"
	.align	4


	//----- nvinfo : EIATTR_REGCOUNT
	.align		4
        /*0000*/ 	.byte	0x04, 0x2f
        /*0002*/ 	.short	(.L_1 - .L_0)
	.align		4
.L_0:
        /*0004*/ 	.word	index@(_Z18sumNeighborsKernelPKcPcjjj)
        /*0008*/ 	.word	0x00000018


	//----- nvinfo : EIATTR_FRAME_SIZE
	.align		4
.L_1:
        /*000c*/ 	.byte	0x04, 0x11
        /*000e*/ 	.short	(.L_3 - .L_2)
	.align		4
.L_2:
        /*0010*/ 	.word	index@(_Z18sumNeighborsKernelPKcPcjjj)
        /*0014*/ 	.word	0x00000000


	//----- nvinfo : EIATTR_REGCOUNT
	.align		4
.L_3:
        /*0018*/ 	.byte	0x04, 0x2f
        /*001a*/ 	.short	(.L_5 - .L_4)
	.align		4
.L_4:
        /*001c*/ 	.word	index@(_Z18setAliveDeadKernelPKcPcjjjjj)
        /*0020*/ 	.word	0x0000000a


	//----- nvinfo : EIATTR_FRAME_SIZE
	.align		4
.L_5:
        /*0024*/ 	.byte	0x04, 0x11
        /*0026*/ 	.short	(.L_7 - .L_6)
	.align		4
.L_6:
        /*0028*/ 	.word	index@(_Z18setAliveDeadKernelPKcPcjjjjj)
        /*002c*/ 	.word	0x00000000


	//----- nvinfo : EIATTR_MIN_STACK_SIZE
	.align		4
.L_7:
        /*0030*/ 	.byte	0x04, 0x12
        /*0032*/ 	.short	(.L_9 - .L_8)
	.align		4
.L_8:
        /*0034*/ 	.word	index@(_Z18setAliveDeadKernelPKcPcjjjjj)
        /*0038*/ 	.word	0x00000000


	//----- nvinfo : EIATTR_MIN_STACK_SIZE
	.align		4
.L_9:
        /*003c*/ 	.byte	0x04, 0x12
        /*003e*/ 	.short	(.L_11 - .L_10)
	.align		4
.L_10:
        /*0040*/ 	.word	index@(_Z18sumNeighborsKernelPKcPcjjj)
        /*0044*/ 	.word	0x00000000
.L_11:


//--------------------- .nv.compat                --------------------------
	.section	.nv.compat,"",@"SHT_CUDA_COMPAT_INFO"
	.align	4
        /*0000*/ 	.byte	0x02, 0x09, 0x00, 0x00, 0x02, 0x02, 0x01, 0x00, 0x02, 0x05, 0x05, 0x00, 0x03, 0x07, 0x01, 0x01
        /*0010*/ 	.byte	0x02, 0x03, 0x00, 0x00, 0x02, 0x06, 0x01, 0x00, 0x04, 0x0b, 0x08, 0x00, 0x09, 0x00, 0x00, 0x00
        /*0020*/ 	.byte	0x00, 0x00, 0x00, 0x00


//--------------------- .nv.info._Z18setAliveDeadKernelPKcPcjjjjj --------------------------
	.section	.nv.info._Z18setAliveDeadKernelPKcPcjjjjj,"",@"SHT_CUDA_INFO"
	.sectionflags	@""
	.align	4


	//----- nvinfo : EIATTR_CUDA_API_VERSION
	.align		4
        /*0000*/ 	.byte	0x04, 0x37
        /*0002*/ 	.short	(.L_13 - .L_12)
.L_12:
        /*0004*/ 	.word	0x00000082


	//----- nvinfo : EIATTR_KPARAM_INFO
	.align		4
.L_13:
        /*0008*/ 	.byte	0x04, 0x17
        /*000a*/ 	.short	(.L_15 - .L_14)
.L_14:
        /*000c*/ 	.word	0x00000000
        /*0010*/ 	.short	0x0006
        /*0012*/ 	.short	0x0020
        /*0014*/ 	.byte	0x00, 0xf0, 0x11, 0x00


	//----- nvinfo : EIATTR_KPARAM_INFO
	.align		4
.L_15:
        /*0018*/ 	.byte	0x04, 0x17
        /*001a*/ 	.short	(.L_17 - .L_16)
.L_16:
        /*001c*/ 	.word	0x00000000
        /*0020*/ 	.short	0x0005
        /*0022*/ 	.short	0x001c
        /*0024*/ 	.byte	0x00, 0xf0, 0x11, 0x00


	//----- nvinfo : EIATTR_KPARAM_INFO
	.align		4
.L_17:
        /*0028*/ 	.byte	0x04, 0x17
        /*002a*/ 	.short	(.L_19 - .L_18)
.L_18:
        /*002c*/ 	.word	0x00000000
        /*0030*/ 	.short	0x0004
        /*0032*/ 	.short	0x0018
        /*0034*/ 	.byte	0x00, 0xf0, 0x11, 0x00


	//----- nvinfo : EIATTR_KPARAM_INFO
	.align		4
.L_19:
        /*0038*/ 	.byte	0x04, 0x17
        /*003a*/ 	.short	(.L_21 - .L_20)
.L_20:
        /*003c*/ 	.word	0x00000000
        /*0040*/ 	.short	0x0003
        /*0042*/ 	.short	0x0014
        /*0044*/ 	.byte	0x00, 0xf0, 0x11, 0x00


	//----- nvinfo : EIATTR_KPARAM_INFO
	.align		4
.L_21:
        /*0048*/ 	.byte	0x04, 0x17
        /*004a*/ 	.short	(.L_23 - .L_22)
.L_22:
        /*004c*/ 	.word	0x00000000
        /*0050*/ 	.short	0x0002
        /*0052*/ 	.short	0x0010
        /*0054*/ 	.byte	0x00, 0xf0, 0x11, 0x00


	//----- nvinfo : EIATTR_KPARAM_INFO
	.align		4
.L_23:
        /*0058*/ 	.byte	0x04, 0x17
        /*005a*/ 	.short	(.L_25 - .L_24)
.L_24:
        /*005c*/ 	.word	0x00000000
        /*0060*/ 	.short	0x0001
        /*0062*/ 	.short	0x0008
        /*0064*/ 	.byte	0x00, 0xf5, 0x21, 0x00


	//----- nvinfo : EIATTR_KPARAM_INFO
	.align		4
.L_25:
        /*0068*/ 	.byte	0x04, 0x17
        /*006a*/ 	.short	(.L_27 - .L_26)
.L_26:
        /*006c*/ 	.word	0x00000000
        /*0070*/ 	.short	0x0000
        /*0072*/ 	.short	0x0000
        /*0074*/ 	.byte	0x00, 0xf5, 0x21, 0x00


	//----- nvinfo : EIATTR_SPARSE_MMA_MASK
	.align		4
.L_27:
        /*0078*/ 	.byte	0x03, 0x50
        /*007a*/ 	.short	0x0000


	//----- nvinfo : EIATTR_MAXREG_COUNT
	.align		4
        /*007c*/ 	.byte	0x03, 0x1b
        /*007e*/ 	.short	0x00ff


	//----- nvinfo : EIATTR_MERCURY_ISA_VERSION
	.align		4
        /*0080*/ 	.byte	0x03, 0x5f
        /*0082*/ 	.short	0x0101


	//----- nvinfo : EIATTR_VRC_CTA_INIT_COUNT
	.align		4
        /*0084*/ 	.byte	0x02, 0x4a
	.zero		1
	.zero		1


	//----- nvinfo : EIATTR_EXIT_INSTR_OFFSETS
	.align		4
        /*0088*/ 	.byte	0x04, 0x1c
        /*008a*/ 	.short	(.L_29 - .L_28)


	//   ....[0]....
.L_28:
        /*008c*/ 	.word	0x00000170


	//   ....[1]....
        /*0090*/ 	.word	0x00000260


	//   ....[2]....
        /*0094*/ 	.word	0x000002d0


	//----- nvinfo : EIATTR_CBANK_PARAM_SIZE
	.align		4
.L_29:
        /*0098*/ 	.byte	0x03, 0x19
        /*009a*/ 	.short	0x0024


	//----- nvinfo : EIATTR_PARAM_CBANK
	.align		4
        /*009c*/ 	.byte	0x04, 0x0a
        /*009e*/ 	.short	(.L_31 - .L_30)
	.align		4
.L_30:
        /*00a0*/ 	.word	index@(.nv.constant0._Z18setAliveDeadKernelPKcPcjjjjj)
        /*00a4*/ 	.short	0x0380
        /*00a6*/ 	.short	0x0024


	//----- nvinfo : EIATTR_SW_WAR
	.align		4
.L_31:
        /*00a8*/ 	.byte	0x04, 0x36
        /*00aa*/ 	.short	(.L_33 - .L_32)
.L_32:
        /*00ac*/ 	.word	0x00000008
.L_33:


//--------------------- .nv.info._Z18sumNeighborsKernelPKcPcjjj --------------------------
	.section	.nv.info._Z18sumNeighborsKernelPKcPcjjj,"",@"SHT_CUDA_INFO"
	.sectionflags	@""
	.align	4


	//----- nvinfo : EIATTR_CUDA_API_VERSION
	.align		4
        /*0000*/ 	.byte	0x04, 0x37
        /*0002*/ 	.short	(.L_35 - .L_34)
.L_34:
        /*0004*/ 	.word	0x00000082


	//----- nvinfo : EIATTR_KPARAM_INFO
	.align		4
.L_35:
        /*0008*/ 	.byte	0x04, 0x17
        /*000a*/ 	.short	(.L_37 - .L_36)
.L_36:
        /*000c*/ 	.word	0x00000000
        /*0010*/ 	.short	0x0004
        /*0012*/ 	.short	0x0018
        /*0014*/ 	.byte	0x00, 0xf0, 0x11, 0x00


	//----- nvinfo : EIATTR_KPARAM_INFO
	.align		4
.L_37:
        /*0018*/ 	.byte	0x04, 0x17
        /*001a*/ 	.short	(.L_39 - .L_38)
.L_38:
        /*001c*/ 	.word	0x00000000
        /*0020*/ 	.short	0x0003
        /*0022*/ 	.short	0x0014
        /*0024*/ 	.byte	0x00, 0xf0, 0x11, 0x00


	//----- nvinfo : EIATTR_KPARAM_INFO
	.align		4
.L_39:
        /*0028*/ 	.byte	0x04, 0x17
        /*002a*/ 	.short	(.L_41 - .L_40)
.L_40:
        /*002c*/ 	.word	0x00000000
        /*0030*/ 	.short	0x0002
        /*0032*/ 	.short	0x0010
        /*0034*/ 	.byte	0x00, 0xf0, 0x11, 0x00


	//----- nvinfo : EIATTR_KPARAM_INFO
	.align		4
.L_41:
        /*0038*/ 	.byte	0x04, 0x17
        /*003a*/ 	.short	(.L_43 - .L_42)
.L_42:
        /*003c*/ 	.word	0x00000000
        /*0040*/ 	.short	0x0001
        /*0042*/ 	.short	0x0008
        /*0044*/ 	.byte	0x00, 0xf5, 0x21, 0x00


	//----- nvinfo : EIATTR_KPARAM_INFO
	.align		4
.L_43:
        /*0048*/ 	.byte	0x04, 0x17
        /*004a*/ 	.short	(.L_45 - .L_44)
.L_44:
        /*004c*/ 	.word	0x00000000
        /*0050*/ 	.short	0x0000
        /*0052*/ 	.short	0x0000
        /*0054*/ 	.byte	0x00, 0xf5, 0x21, 0x00


	//----- nvinfo : EIATTR_SPARSE_MMA_MASK
	.align		4
.L_45:
        /*0058*/ 	.byte	0x03, 0x50
        /*005a*/ 	.short	0x0000


	//----- nvinfo : EIATTR_MAXREG_COUNT
	.align		4
        /*005c*/ 	.byte	0x03, 0x1b
        /*005e*/ 	.short	0x00ff


	//----- nvinfo : EIATTR_MERCURY_ISA_VERSION
	.align		4
        /*0060*/ 	.byte	0x03, 0x5f
        /*0062*/ 	.short	0x0101


	//----- nvinfo : EIATTR_VRC_CTA_INIT_COUNT
	.align		4
        /*0064*/ 	.byte	0x02, 0x4a
	.zero		1
	.zero		1


	//----- nvinfo : EIATTR_EXIT_INSTR_OFFSETS
	.align		4
        /*0068*/ 	.byte	0x04, 0x1c
        /*006a*/ 	.short	(.L_47 - .L_46)


	//   ....[0]....
.L_46:
        /*006c*/ 	.word	0x00000150


	//   ....[1]....
        /*0070*/ 	.word	0x000005f0


	//----- nvinfo : EIATTR_CRS_STACK_SIZE
	.align		4
.L_47:
        /*0074*/ 	.byte	0x04, 0x1e
        /*0076*/ 	.short	(.L_49 - .L_48)
.L_48:
        /*0078*/ 	.word	0x00000000


	//----- nvinfo : EIATTR_CBANK_PARAM_SIZE
	.align		4
.L_49:
        /*007c*/ 	.byte	0x03, 0x19
        /*007e*/ 	.short	0x001c


	//----- nvinfo : EIATTR_PARAM_CBANK
	.align		4
        /*0080*/ 	.byte	0x04, 0x0a
        /*0082*/ 	.short	(.L_51 - .L_50)
	.align		4
.L_50:
        /*0084*/ 	.word	index@(.nv.constant0._Z18sumNeighborsKernelPKcPcjjj)
        /*0088*/ 	.short	0x0380
        /*008a*/ 	.short	0x001c


	//----- nvinfo : EIATTR_SW_WAR
	.align		4
.L_51:
        /*008c*/ 	.byte	0x04, 0x36
        /*008e*/ 	.short	(.L_53 - .L_52)
.L_52:
        /*0090*/ 	.word	0x00000008
.L_53:


//--------------------- .nv.callgraph             --------------------------
	.section	.nv.callgraph,"",@"SHT_CUDA_CALLGRAPH"
	.align	4
	.sectionentsize	8
	.align		4
        /*0000*/ 	.word	0x00000000
	.align		4
        /*0004*/ 	.word	0xffffffff
	.align		4
        /*0008*/ 	.word	0x00000000
	.align		4
        /*000c*/ 	.word	0xfffffffe
	.align		4
        /*0010*/ 	.word	0x00000000
	.align		4
        /*0014*/ 	.word	0xfffffffd
	.align		4
        /*0018*/ 	.word	0x00000000
	.align		4
        /*001c*/ 	.word	0xfffffffc


//--------------------- .text._Z18setAliveDeadKernelPKcPcjjjjj --------------------------
	.section	.text._Z18setAliveDeadKernelPKcPcjjjjj,"ax",@progbits
	.align	128
        .global         _Z18setAliveDeadKernelPKcPcjjjjj
        .type           _Z18setAliveDeadKernelPKcPcjjjjj,@function
        .size           _Z18setAliveDeadKernelPKcPcjjjjj,(.L_x_8 - _Z18setAliveDeadKernelPKcPcjjjjj)
        .other          _Z18setAliveDeadKernelPKcPcjjjjj,@"STO_CUDA_ENTRY STV_DEFAULT"
_Z18setAliveDeadKernelPKcPcjjjjj:
.text._Z18setAliveDeadKernelPKcPcjjjjj:
[----:B------:R-:W-:Y:S01]  /*0000*/  LDC R1, c[0x0][0x37c] ;  /* 0x0000df00ff017b82 */ /* 0x000fe20000000800 */
[----:B------:R-:W0:Y:S07]  /*0010*/  S2R R2, SR_TID.Y ;  /* 0x0000000000027919 */ /* 0x000e2e0000002200 */
[----:B------:R-:W1:Y:S01]  /*0020*/  LDC R0, c[0x0][0x360] ;  /* 0x0000d800ff007b82 */ /* 0x000e620000000800 */
[----:B------:R-:W2:Y:S01]  /*0030*/  LDCU.64 UR10, c[0x0][0x390] ;  /* 0x00007200ff0a77ac */ /* 0x000ea20008000a00 */
[----:B------:R-:W1:Y:S01]  /*0040*/  S2R R5, SR_TID.X ;  /* 0x0000000000057919 */ /* 0x000e620000002100 */
[----:B------:R-:W3:Y:S01]  /*0050*/  LDCU UR4, c[0x0][0x398] ;  /* 0x00007300ff0477ac */ /* 0x000ee20008000800 */
[----:B------:R-:W4:Y:S04]  /*0060*/  S2R R7, SR_TID.Z ;  /* 0x0000000000077919 */ /* 0x000f280000002300 */
[----:B------:R-:W0:Y:S08]  /*0070*/  S2UR UR5, SR_CTAID.Y ;  /* 0x00000000000579c3 */ /* 0x000e300000002600 */
[----:B------:R-:W0:Y:S01]  /*0080*/  LDC R3, c[0x0][0x364] ;  /* 0x0000d900ff037b82 */ /* 0x000e220000000800 */
[----:B--2---:R-:W-:-:S02]  /*0090*/  UIADD3 UR6, UPT, UPT, UR11, -0x1, URZ ;  /* 0xffffffff0b067890 */ /* 0x004fc4000fffe0ff */
[----:B---3--:R-:W-:-:S05]  /*00a0*/  UIADD3 UR4, UPT, UPT, UR4, -0x1, URZ ;  /* 0xffffffff04047890 */ /* 0x008fca000fffe0ff */
[----:B------:R-:W1:Y:S08]  /*00b0*/  S2UR UR7, SR_CTAID.X ;  /* 0x00000000000779c3 */ /* 0x000e700000002500 */
[----:B------:R-:W4:Y:S08]  /*00c0*/  S2UR UR8, SR_CTAID.Z ;  /* 0x00000000000879c3 */ /* 0x000f300000002700 */
[----:B------:R-:W4:Y:S01]  /*00d0*/  LDC R4, c[0x0][0x368] ;  /* 0x0000da00ff047b82 */ /* 0x000f220000000800 */
[----:B0-----:R-:W-:Y:S01]  /*00e0*/  IMAD R3, R3, UR5, R2 ;  /* 0x0000000503037c24 */ /* 0x001fe2000f8e0202 */
[----:B------:R-:W-:-:S04]  /*00f0*/  UIADD3 UR5, UPT, UPT, UR10, -0x1, URZ ;  /* 0xffffffff0a057890 */ /* 0x000fc8000fffe0ff */
[----:B------:R-:W-:Y:S01]  /*0100*/  ISETP.GT.U32.AND P0, PT, R3, UR6, PT ;  /* 0x0000000603007c0c */ /* 0x000fe2000bf04070 */
[----:B-1----:R-:W-:-:S04]  /*0110*/  IMAD R0, R0, UR7, R5 ;  /* 0x0000000700007c24 */ /* 0x002fc8000f8e0205 */
[C---:B------:R-:W-:Y:S01]  /*0120*/  IMAD R3, R0.reuse, UR10, R3 ;  /* 0x0000000a00037c24 */ /* 0x040fe2000f8e0203 */
[----:B------:R-:W-:Y:S01]  /*0130*/  ISETP.GT.U32.OR P0, PT, R0, UR5, P0 ;  /* 0x0000000500007c0c */ /* 0x000fe20008704470 */
[----:B----4-:R-:W-:-:S04]  /*0140*/  IMAD R2, R4, UR8, R7 ;  /* 0x0000000804027c24 */ /* 0x010fc8000f8e0207 */
[----:B------:R-:W-:Y:S01]  /*0150*/  IMAD R7, R3, UR11, R2 ;  /* 0x0000000b03077c24 */ /* 0x000fe2000f8e0202 */
[----:B------:R-:W-:-:S13]  /*0160*/  ISETP.GT.U32.OR P0, PT, R2, UR4, P0 ;  /* 0x0000000402007c0c */ /* 0x000fda0008704470 */
[----:B------:R-:W-:Y:S05]  /*0170*/  @P0 EXIT ;  /* 0x000000000000094d */ /* 0x000fea0003800000 */
[----:B------:R-:W0:Y:S01]  /*0180*/  LDCU.64 UR6, c[0x0][0x380] ;  /* 0x00007000ff0677ac */ /* 0x000e220008000a00 */
[----:B------:R-:W-:Y:S01]  /*0190*/  SHF.R.S32.HI R0, RZ, 0x1f, R7 ;  /* 0x0000001fff007819 */ /* 0x000fe20000011407 */
[----:B------:R-:W1:Y:S01]  /*01a0*/  LDCU.64 UR4, c[0x0][0x358] ;  /* 0x00006b00ff0477ac */ /* 0x000e620008000a00 */
[----:B0-----:R-:W-:Y:S01]  /*01b0*/  IADD3 R2, P0, PT, R7, UR6, RZ ;  /* 0x0000000607027c10 */ /* 0x001fe2000ff1e0ff */
[----:B------:R-:W0:Y:S03]  /*01c0*/  LDCU UR6, c[0x0][0x3a0] ;  /* 0x00007400ff0677ac */ /* 0x000e260008000800 */
[----:B------:R-:W-:Y:S01]  /*01d0*/  IADD3.X R3, PT, PT, R0, UR7, RZ, P0, !PT ;  /* 0x0000000700037c10 */ /* 0x000fe200087fe4ff */
[----:B------:R-:W2:Y:S04]  /*01e0*/  LDCU UR7, c[0x0][0x39c] ;  /* 0x00007380ff0777ac */ /* 0x000ea80008000800 */
[----:B-1----:R-:W0:Y:S02]  /*01f0*/  LDG.E.S8 R2, desc[UR4][R2.64] ;  /* 0x0000000402027981 */ /* 0x002e24000c1e1300 */
[----:B0-----:R-:W-:-:S04]  /*0200*/  ISETP.GT.U32.AND P0, PT, R2, UR6, PT ;  /* 0x0000000602007c0c */ /* 0x001fc8000bf04070 */
[----:B--2---:R-:W-:-:S13]  /*0210*/  ISETP.GE.U32.AND P0, PT, R2, UR7, !P0 ;  /* 0x0000000702007c0c */ /* 0x004fda000c706070 */
[----:B------:R-:W0:Y:S02]  /*0220*/  @!P0 LDC.64 R4, c[0x0][0x388] ;  /* 0x0000e200ff048b82 */ /* 0x000e240000000a00 */
[----:B0-----:R-:W-:-:S05]  /*0230*/  @!P0 IADD3 R4, P1, PT, R7, R4, RZ ;  /* 0x0000000407048210 */ /* 0x001fca0007f3e0ff */
[----:B------:R-:W-:-:S05]  /*0240*/  @!P0 IMAD.X R5, R0, 0x1, R5, P1 ;  /* 0x0000000100058824 */ /* 0x000fca00008e0605 */
[----:B------:R0:W-:Y:S01]  /*0250*/  @!P0 STG.E.U8 desc[UR4][R4.64], RZ ;  /* 0x000000ff04008986 */ /* 0x0001e2000c101104 */
[----:B------:R-:W-:Y:S05]  /*0260*/  @!P0 EXIT ;  /* 0x000000000000894d */ /* 0x000fea0003800000 */
[----:B------:R-:W1:Y:S01]  /*0270*/  LDCU.64 UR6, c[0x0][0x388] ;  /* 0x00007100ff0677ac */ /* 0x000e620008000a00 */
[----:B0-----:R-:W-:Y:S01]  /*0280*/  IMAD.MOV.U32 R4, RZ, RZ, 0x1 ;  /* 0x00000001ff047424 */ /* 0x001fe200078e00ff */
[----:B-1----:R-:W-:-:S04]  /*0290*/  IADD3 R2, P0, PT, R7, UR6, RZ ;  /* 0x0000000607027c10 */ /* 0x002fc8000ff1e0ff */
[----:B------:R-:W-:Y:S02]  /*02a0*/  IADD3.X R3, PT, PT, R0, UR7, RZ, P0, !PT ;  /* 0x0000000700037c10 */ /* 0x000fe400087fe4ff */
[----:B------:R-:W-:-:S05]  /*02b0*/  PRMT R0, R4, 0x7610, R0 ;  /* 0x0000761004007816 */ /* 0x000fca0000000000 */
[----:B------:R-:W-:Y:S01]  /*02c0*/  STG.E.U8 desc[UR4][R2.64], R0 ;  /* 0x0000000002007986 */ /* 0x000fe2000c101104 */
[----:B------:R-:W-:Y:S05]  /*02d0*/  EXIT ;  /* 0x000000000000794d */ /* 0x000fea0003800000 */
.L_x_0:
[----:B------:R-:W-:-:S00]  /*02e0*/  BRA `(.L_x_0) ;  /* 0xfffffffc00fc7947 */ /* 0x000fc0000383ffff */
[----:B------:R-:W-:-:S00]  /*02f0*/  NOP ;  /* 0x0000000000007918 */ /* 0x000fc00000000000 */
        /* <DEDUP_REMOVED lines=8> */
.L_x_8:


//--------------------- .text._Z18sumNeighborsKernelPKcPcjjj --------------------------
	.section	.text._Z18sumNeighborsKernelPKcPcjjj,"ax",@progbits
	.align	128
        .global         _Z18sumNeighborsKernelPKcPcjjj
        .type           _Z18sumNeighborsKernelPKcPcjjj,@function
        .size           _Z18sumNeighborsKernelPKcPcjjj,(.L_x_9 - _Z18sumNeighborsKernelPKcPcjjj)
        .other          _Z18sumNeighborsKernelPKcPcjjj,@"STO_CUDA_ENTRY STV_DEFAULT"
_Z18sumNeighborsKernelPKcPcjjj:
.text._Z18sumNeighborsKernelPKcPcjjj:
[----:B------:R-:W-:Y:S01]  /*0000*/  LDC R1, c[0x0][0x37c] ;  /* 0x0000df00ff017b82 */ /* 0x000fe20000000800 */
[----:B------:R-:W0:Y:S07]  /*0010*/  S2R R7, SR_TID.Y ;  /* 0x0000000000077919 */ /* 0x000e2e0000002200 */
[----:B------:R-:W1:Y:S01]  /*0020*/  LDC R8, c[0x0][0x360] ;  /* 0x0000d800ff087b82 */ /* 0x000e620000000800 */
[----:B------:R-:W1:Y:S01]  /*0030*/  S2R R5, SR_TID.X ;  /* 0x0000000000057919 */ /* 0x000e620000002100 */
[----:B------:R-:W2:Y:S06]  /*0040*/  S2R R9, SR_TID.Z ;  /* 0x0000000000097919 */ /* 0x000eac0000002300 */
[----:B------:R-:W0:Y:S08]  /*0050*/  S2UR UR5, SR_CTAID.Y ;  /* 0x00000000000579c3 */ /* 0x000e300000002600 */
[----:B------:R-:W0:Y:S08]  /*0060*/  LDC R10, c[0x0][0x364] ;  /* 0x0000d900ff0a7b82 */ /* 0x000e300000000800 */
[----:B------:R-:W3:Y:S08]  /*0070*/  LDC.64 R2, c[0x0][0x390] ;  /* 0x0000e400ff027b82 */ /* 0x000ef00000000a00 */
[----:B------:R-:W1:Y:S08]  /*0080*/  S2UR UR4, SR_CTAID.X ;  /* 0x00000000000479c3 */ /* 0x000e700000002500 */
[----:B------:R-:W2:Y:S01]  /*0090*/  S2UR UR6, SR_CTAID.Z ;  /* 0x00000000000679c3 */ /* 0x000ea20000002700 */
[----:B0-----:R-:W-:-:S07]  /*00a0*/  IMAD R10, R10, UR5, R7 ;  /* 0x000000050a0a7c24 */ /* 0x001fce000f8e0207 */
[----:B------:R-:W2:Y:S01]  /*00b0*/  LDC R0, c[0x0][0x368] ;  /* 0x0000da00ff007b82 */ /* 0x000ea20000000800 */
[----:B---3--:R-:W-:-:S05]  /*00c0*/  VIADD R13, R3, 0xffffffff ;  /* 0xffffffff030d7836 */ /* 0x008fca0000000000 */
[----:B------:R-:W-:Y:S02]  /*00d0*/  ISETP.GT.U32.AND P0, PT, R10, R13, PT ;  /* 0x0000000d0a00720c */ /* 0x000fe40003f04070 */
[----:B------:R-:W0:Y:S01]  /*00e0*/  LDC R15, c[0x0][0x398] ;  /* 0x0000e600ff0f7b82 */ /* 0x000e220000000800 */
[----:B-1----:R-:W-:Y:S02]  /*00f0*/  IMAD R8, R8, UR4, R5 ;  /* 0x0000000408087c24 */ /* 0x002fe4000f8e0205 */
[----:B------:R-:W-:-:S05]  /*0100*/  VIADD R5, R2, 0xffffffff ;  /* 0xffffffff02057836 */ /* 0x000fca0000000000 */
[----:B------:R-:W-:Y:S01]  /*0110*/  ISETP.GT.U32.OR P0, PT, R8, R5, P0 ;  /* 0x000000050800720c */ /* 0x000fe20000704470 */
[----:B--2---:R-:W-:Y:S02]  /*0120*/  IMAD R0, R0, UR6, R9 ;  /* 0x0000000600007c24 */ /* 0x004fe4000f8e0209 */
[----:B0-----:R-:W-:-:S05]  /*0130*/  VIADD R7, R15, 0xffffffff ;  /* 0xffffffff0f077836 */ /* 0x001fca0000000000 */
[----:B------:R-:W-:-:S13]  /*0140*/  ISETP.GT.U32.OR P0, PT, R0, R7, P0 ;  /* 0x000000070000720c */ /* 0x000fda0000704470 */
[----:B------:R-:W-:Y:S05]  /*0150*/  @P0 EXIT ;  /* 0x000000000000094d */ /* 0x000fea0003800000 */
[----:B------:R-:W-:Y:S01]  /*0160*/  IMAD R9, R3, R2, RZ ;  /* 0x0000000203097224 */ /* 0x000fe200078e02ff */
[----:B------:R-:W0:Y:S01]  /*0170*/  LDCU.64 UR4, c[0x0][0x358] ;  /* 0x00006b00ff0477ac */ /* 0x000e220008000a00 */
[----:B------:R-:W-:Y:S01]  /*0180*/  IMAD R10, R10, R3, R0 ;  /* 0x000000030a0a7224 */ /* 0x000fe200078e0200 */
[----:B------:R-:W-:Y:S01]  /*0190*/  BSSY.RECONVERGENT B0, `(.L_x_1) ;  /* 0x0000041000007945 */ /* 0x000fe20003800200 */
[----:B------:R-:W1:Y:S02]  /*01a0*/  LDCU UR10, c[0x0][0x394] ;  /* 0x00007280ff0a77ac */ /* 0x000e640008000800 */
[----:B------:R-:W-:Y:S01]  /*01b0*/  IMAD R8, R8, R9, R10 ;  /* 0x0000000908087224 */ /* 0x000fe200078e020a */
[----:B------:R-:W2:Y:S03]  /*01c0*/  LDCU.64 UR6, c[0x0][0x380] ;  /* 0x00007000ff0677ac */ /* 0x000ea60008000a00 */
[----:B------:R-:W-:-:S02]  /*01d0*/  IMAD.IADD R2, R8, 0x1, -R9 ;  /* 0x0000000108027824 */ /* 0x000fc400078e0a09 */
[----:B------:R-:W-:-:S05]  /*01e0*/  IMAD.IADD R11, R9, 0x1, R8 ;  /* 0x00000001090b7824 */ /* 0x000fca00078e0208 */
[----:B------:R-:W-:Y:S02]  /*01f0*/  ISETP.GT.AND P0, PT, R2, R11, PT ;  /* 0x0000000b0200720c */ /* 0x000fe40003f04270 */
[----:B------:R-:W-:-:S11]  /*0200*/  PRMT R11, RZ, 0x7610, R11 ;  /* 0x00007610ff0b7816 */ /* 0x000fd6000000000b */
[----:B012---:R-:W-:Y:S05]  /*0210*/  @P0 BRA `(.L_x_2) ;  /* 0x0000000000e00947 */ /* 0x007fea0003800000 */
[C---:B------:R-:W-:Y:S01]  /*0220*/  VIADD R4, R8.reuse, 0xffffffff ;  /* 0xffffffff08047836 */ /* 0x040fe20000000000 */
[C---:B------:R-:W-:Y:S01]  /*0230*/  ISETP.GE.AND P3, PT, R8.reuse, 0x1, PT ;  /* 0x000000010800780c */ /* 0x040fe20003f66270 */
[C---:B------:R-:W-:Y:S01]  /*0240*/  VIADD R6, R8.reuse, 0x1 ;  /* 0x0000000108067836 */ /* 0x040fe20000000000 */
[C---:B------:R-:W-:Y:S01]  /*0250*/  ISETP.GE.AND P5, PT, R8.reuse, -0x1, PT ;  /* 0xffffffff0800780c */ /* 0x040fe20003fa6270 */
[----:B------:R-:W-:Y:S01]  /*0260*/  IMAD R13, R13, R3, R0 ;  /* 0x000000030d0d7224 */ /* 0x000fe200078e0200 */
[C---:B------:R-:W-:Y:S01]  /*0270*/  ISETP.GE.AND P4, PT, R8.reuse, RZ, PT ;  /* 0x000000ff0800720c */ /* 0x040fe20003f86270 */
[C-C-:B------:R-:W-:Y:S01]  /*0280*/  IMAD.IADD R12, R8.reuse, 0x1, -R3.reuse ;  /* 0x00000001080c7824 */ /* 0x140fe200078e0a03 */
[----:B------:R-:W-:Y:S01]  /*0290*/  ISETP.GT.U32.AND P1, PT, R8, R15, PT ;  /* 0x0000000f0800720c */ /* 0x000fe20003f24070 */
[----:B------:R-:W-:Y:S01]  /*02a0*/  IMAD R14, R9, R5, R10 ;  /* 0x00000005090e7224 */ /* 0x000fe200078e020a */
[-C--:B------:R-:W-:Y:S02]  /*02b0*/  ISETP.GT.U32.AND P0, PT, R4, R15.reuse, PT ;  /* 0x0000000f0400720c */ /* 0x080fe40003f04070 */
[----:B------:R-:W-:Y:S01]  /*02c0*/  ISETP.GT.U32.AND P2, PT, R6, R15, PT ;  /* 0x0000000f0600720c */ /* 0x000fe20003f44070 */
[----:B------:R-:W-:Y:S01]  /*02d0*/  IMAD.IADD R15, R8, 0x1, R3 ;  /* 0x00000001080f7824 */ /* 0x000fe200078e0203 */
[----:B------:R-:W-:-:S02]  /*02e0*/  SEL R16, R7, R4, !P3 ;  /* 0x0000000407107207 */ /* 0x000fc40005800000 */
[C---:B------:R-:W-:Y:S02]  /*02f0*/  SEL R18, R7.reuse, R6, !P5 ;  /* 0x0000000607127207 */ /* 0x040fe40006800000 */
[----:B------:R-:W-:Y:S02]  /*0300*/  SEL R17, R7, R8, !P4 ;  /* 0x0000000807117207 */ /* 0x000fe40006000000 */
[----:B------:R-:W-:Y:S02]  /*0310*/  PRMT R11, RZ, 0x7610, R11 ;  /* 0x00007610ff0b7816 */ /* 0x000fe4000000000b */
[----:B------:R-:W-:Y:S02]  /*0320*/  SEL R16, R16, RZ, !P0 ;  /* 0x000000ff10107207 */ /* 0x000fe40004000000 */
[----:B------:R-:W-:Y:S02]  /*0330*/  SEL R17, R17, RZ, !P1 ;  /* 0x000000ff11117207 */ /* 0x000fe40004800000 */
[----:B------:R-:W-:-:S07]  /*0340*/  SEL R18, R18, RZ, !P2 ;  /* 0x000000ff12127207 */ /* 0x000fce0005000000 */
.L_x_6:
[----:B------:R-:W-:Y:S01]  /*0350*/  ISETP.GT.U32.AND P1, PT, R12, R15, PT ;  /* 0x0000000f0c00720c */ /* 0x000fe20003f24070 */
[----:B------:R-:W-:Y:S01]  /*0360*/  BSSY.RECONVERGENT B1, `(.L_x_3) ;  /* 0x0000021000017945 */ /* 0x000fe20003800200 */
[----:B------:R-:W-:Y:S01]  /*0370*/  ISETP.GT.AND P0, PT, R2, R8, PT ;  /* 0x000000080200720c */ /* 0x000fe20003f04270 */
[----:B------:R-:W-:-:S10]  /*0380*/  IMAD.IADD R19, R9, 0x1, R2 ;  /* 0x0000000109137824 */ /* 0x000fd400078e0202 */
[----:B------:R-:W-:Y:S05]  /*0390*/  @P1 BRA `(.L_x_4) ;  /* 0x0000000000741947 */ /* 0x000fea0003800000 */
[----:B------:R-:W0:Y:S01]  /*03a0*/  LDCU UR8, c[0x0][0x390] ;  /* 0x00007200ff0877ac */ /* 0x000e220008000800 */
[----:B------:R-:W-:Y:S01]  /*03b0*/  ISETP.GE.AND P2, PT, R2, RZ, PT ;  /* 0x000000ff0200720c */ /* 0x000fe20003f46270 */
[----:B------:R-:W-:-:S03]  /*03c0*/  IMAD.MOV.U32 R20, RZ, RZ, R12 ;  /* 0x000000ffff147224 */ /* 0x000fc600078e000c */
[----:B------:R-:W-:Y:S02]  /*03d0*/  SEL R3, R14, R2, !P2 ;  /* 0x000000020e037207 */ /* 0x000fe40005000000 */
[----:B0-----:R-:W-:-:S04]  /*03e0*/  ISETP.GT.U32.AND P1, PT, R2, UR8, PT ;  /* 0x0000000802007c0c */ /* 0x001fc8000bf24070 */
[----:B------:R-:W-:-:S05]  /*03f0*/  SEL R2, R10, R3, P1 ;  /* 0x000000030a027207 */ /* 0x000fca0000800000 */
[----:B------:R-:W-:-:S07]  /*0400*/  IMAD R21, R9, R2, RZ ;  /* 0x0000000209157224 */ /* 0x000fce00078e02ff */
.L_x_5:
[C---:B------:R-:W-:Y:S02]  /*0410*/  ISETP.GE.AND P2, PT, R20.reuse, RZ, PT ;  /* 0x000000ff1400720c */ /* 0x040fe40003f46270 */
[----:B------:R-:W-:Y:S02]  /*0420*/  ISETP.GT.U32.AND P1, PT, R20, UR10, PT ;  /* 0x0000000a14007c0c */ /* 0x000fe4000bf24070 */
[----:B------:R-:W-:-:S04]  /*0430*/  SEL R3, R13, R20, !P2 ;  /* 0x000000140d037207 */ /* 0x000fc80005000000 */
[----:B------:R-:W-:-:S05]  /*0440*/  SEL R2, R0, R3, P1 ;  /* 0x0000000300027207 */ /* 0x000fca0000800000 */
[----:B------:R-:W-:-:S04]  /*0450*/  IMAD R3, R2, UR10, R21 ;  /* 0x0000000a02037c24 */ /* 0x000fc8000f8e0215 */
[--C-:B------:R-:W-:Y:S02]  /*0460*/  IMAD.IADD R2, R16, 0x1, R3.reuse ;  /* 0x0000000110027824 */ /* 0x100fe400078e0203 */
[--C-:B------:R-:W-:Y:S02]  /*0470*/  IMAD.IADD R4, R17, 0x1, R3.reuse ;  /* 0x0000000111047824 */ /* 0x100fe400078e0203 */
[----:B------:R-:W-:Y:S01]  /*0480*/  IMAD.IADD R3, R18, 0x1, R3 ;  /* 0x0000000112037824 */ /* 0x000fe200078e0203 */
[----:B------:R-:W-:Y:S02]  /*0490*/  IADD3 R2, P1, PT, R2, UR6, RZ ;  /* 0x0000000602027c10 */ /* 0x000fe4000ff3e0ff */
[----:B------:R-:W-:Y:S02]  /*04a0*/  IADD3 R4, P2, PT, R4, UR6, RZ ;  /* 0x0000000604047c10 */ /* 0x000fe4000ff5e0ff */
[----:B------:R-:W-:Y:S01]  /*04b0*/  IADD3 R6, P3, PT, R3, UR6, RZ ;  /* 0x0000000603067c10 */ /* 0x000fe2000ff7e0ff */
[----:B------:R-:W-:-:S02]  /*04c0*/  IMAD.X R3, RZ, RZ, UR7, P1 ;  /* 0x00000007ff037e24 */ /* 0x000fc400088e06ff */
[----:B------:R-:W-:Y:S02]  /*04d0*/  IMAD.X R5, RZ, RZ, UR7, P2 ;  /* 0x00000007ff057e24 */ /* 0x000fe400090e06ff */
[----:B------:R-:W-:Y:S01]  /*04e0*/  IMAD.X R7, RZ, RZ, UR7, P3 ;  /* 0x00000007ff077e24 */ /* 0x000fe200098e06ff */
[----:B------:R-:W2:Y:S04]  /*04f0*/  LDG.E.U8 R2, desc[UR4][R2.64] ;  /* 0x0000000402027981 */ /* 0x000ea8000c1e1100 */
[----:B------:R-:W2:Y:S04]  /*0500*/  LDG.E.U8 R4, desc[UR4][R4.64] ;  /* 0x0000000404047981 */ /* 0x000ea8000c1e1100 */
[----:B------:R-:W3:Y:S01]  /*0510*/  LDG.E.U8 R6, desc[UR4][R6.64] ;  /* 0x0000000406067981 */ /* 0x000ee2000c1e1100 */
[----:B------:R-:W-:-:S05]  /*0520*/  VIADD R20, R20, UR10 ;  /* 0x0000000a14147c36 */ /* 0x000fca0008000000 */
[----:B------:R-:W-:Y:S02]  /*0530*/  ISETP.GT.U32.AND P1, PT, R20, R15, PT ;  /* 0x0000000f1400720c */ /* 0x000fe40003f24070 */
[----:B--2---:R-:W-:-:S05]  /*0540*/  IADD3 R11, PT, PT, R4, R2, R11 ;  /* 0x00000002040b7210 */ /* 0x004fca0007ffe00b */
[----:B---3--:R-:W-:-:S06]  /*0550*/  IMAD.IADD R11, R11, 0x1, R6 ;  /* 0x000000010b0b7824 */ /* 0x008fcc00078e0206 */
[----:B------:R-:W-:Y:S05]  /*0560*/  @!P1 BRA `(.L_x_5) ;  /* 0xfffffffc00a89947 */ /* 0x000fea000383ffff */
.L_x_4:
[----:B------:R-:W-:Y:S05]  /*0570*/  BSYNC.RECONVERGENT B1 ;  /* 0x0000000000017941 */ /* 0x000fea0003800200 */
.L_x_3:
[----:B------:R-:W-:Y:S01]  /*0580*/  IMAD.MOV.U32 R2, RZ, RZ, R19 ;  /* 0x000000ffff027224 */ /* 0x000fe200078e0013 */
[----:B------:R-:W-:Y:S06]  /*0590*/  @!P0 BRA `(.L_x_6) ;  /* 0xfffffffc006c8947 */ /* 0x000fec000383ffff */
.L_x_2:
[----:B------:R-:W-:Y:S05]  /*05a0*/  BSYNC.RECONVERGENT B0 ;  /* 0x0000000000007941 */ /* 0x000fea0003800200 */
.L_x_1:
[----:B------:R-:W0:Y:S02]  /*05b0*/  LDCU.64 UR8, c[0x0][0x388] ;  /* 0x00007100ff0877ac */ /* 0x000e240008000a00 */
[----:B0-----:R-:W-:-:S04]  /*05c0*/  IADD3 R2, P0, PT, R8, UR8, RZ ;  /* 0x0000000808027c10 */ /* 0x001fc8000ff1e0ff */
[----:B------:R-:W-:-:S05]  /*05d0*/  LEA.HI.X.SX32 R3, R8, UR9, 0x1, P0 ;  /* 0x0000000908037c11 */ /* 0x000fca00080f0eff */
[----:B------:R-:W-:Y:S01]  /*05e0*/  STG.E.U8 desc[UR4][R2.64], R11 ;  /* 0x0000000b02007986 */ /* 0x000fe2000c101104 */
[----:B------:R-:W-:Y:S05]  /*05f0*/  EXIT ;  /* 0x000000000000794d */ /* 0x000fea0003800000 */
.L_x_7:
        /* <DEDUP_REMOVED lines=16> */
.L_x_9:


//--------------------- .nv.shared.reserved.0     --------------------------
	.section	.nv.shared.reserved.0,"aw",@nobits
	.weak		__nv_reservedSMEM_offset_0_alias
	.size		__nv_reservedSMEM_offset_0_alias, 0, 64
	.other		__nv_reservedSMEM_offset_0_alias,@"STO_CUDA_RESERVED_SHARED STV_DEFAULT"
__nv_reservedSMEM_offset_0_alias:
	.zero		0
	.zero		64


//--------------------- .nv.constant0._Z18setAliveDeadKernelPKcPcjjjjj --------------------------
	.section	.nv.constant0._Z18setAliveDeadKernelPKcPcjjjjj,"a",@progbits
	.sectionflags	@""
	.align	4
.nv.constant0._Z18setAliveDeadKernelPKcPcjjjjj:
	.zero		932


//--------------------- .nv.constant0._Z18sumNeighborsKernelPKcPcjjj --------------------------
	.section	.nv.constant0._Z18sumNeighborsKernelPKcPcjjj,"a",@progbits
	.sectionflags	@""
	.align	4
.nv.constant0._Z18sumNeighborsKernelPKcPcjjj:
	.zero		924


//--------------------- SYMBOLS --------------------------

	.type		.nv.reservedSmem.offset0,@object
	.size		.nv.reservedSmem.offset0,0x4
